//
// Generated by NVIDIA NVVM Compiler
//
// Compiler Build ID: CL-36424714
// Cuda compilation tools, release 13.0, V13.0.88
// Based on NVVM 20.0.0
//

.version 9.0
.target sm_100
.address_size 64

	// .globl	_Z10addVectorsPKdS0_Pdi

.visible .entry _Z10addVectorsPKdS0_Pdi(
	.param .u64 .ptr .align 1 _Z10addVectorsPKdS0_Pdi_param_0,
	.param .u64 .ptr .align 1 _Z10addVectorsPKdS0_Pdi_param_1,
	.param .u64 .ptr .align 1 _Z10addVectorsPKdS0_Pdi_param_2,
	.param .u32 _Z10addVectorsPKdS0_Pdi_param_3
)
{
	.reg .pred 	%p<2>;
	.reg .b32 	%r<6>;
	.reg .b64 	%rd<11>;
	.reg .b64 	%fd<4>;

	ld.param.u64 	%rd1, [_Z10addVectorsPKdS0_Pdi_param_0];
	ld.param.u64 	%rd2, [_Z10addVectorsPKdS0_Pdi_param_1];
	ld.param.u64 	%rd3, [_Z10addVectorsPKdS0_Pdi_param_2];
	ld.param.u32 	%r2, [_Z10addVectorsPKdS0_Pdi_param_3];
	mov.u32 	%r3, %ctaid.x;
	mov.u32 	%r4, %ntid.x;
	mov.u32 	%r5, %tid.x;
	mad.lo.s32 	%r1, %r3, %r4, %r5;
	setp.ge.s32 	%p1, %r1, %r2;
	@%p1 bra 	$L__BB0_2;
	cvta.to.global.u64 	%rd4, %rd1;
	cvta.to.global.u64 	%rd5, %rd2;
	cvta.to.global.u64 	%rd6, %rd3;
	mul.wide.s32 	%rd7, %r1, 8;
	add.s64 	%rd8, %rd4, %rd7;
	ld.global.f64 	%fd1, [%rd8];
	add.s64 	%rd9, %rd5, %rd7;
	ld.global.f64 	%fd2, [%rd9];
	add.f64 	%fd3, %fd1, %fd2;
	add.s64 	%rd10, %rd6, %rd7;
	st.global.f64 	[%rd10], %fd3;
$L__BB0_2:
	ret;

}


// ===== COMPILED SASS (sm_100) =====

	.target	sm_100

	.elftype	@"ET_EXEC"


//--------------------- .note.nv.tkinfo           --------------------------
	.section	.note.nv.tkinfo,"",@"SHT_NOTE"
	.sectionflags	@"SHF_NOTE_NV_TKINFO"
	.tkinfo
        /*0018*/ 	.word	0x00000002
        /*0030*/ 	.string	""
        /*0030*/ 	.string	"ptxas"
        /*0030*/ 	.string	"Cuda compilation tools, release 13.0, V13.0.88"
        /*0030*/ 	.string	"Build cuda_13.0.r13.0/compiler.36424714_0"
        /*0030*/ 	.string	"-arch sm_100 -m 64 "



//--------------------- .note.nv.cuinfo           --------------------------
	.section	.note.nv.cuinfo,"",@"SHT_NOTE"
	.sectionflags	@"SHF_NOTE_NV_CUINFO"
        /*0018*/ 	.short	0x0002
        /*001a*/ 	.short	0x0064
        /*001c*/ 	.short	0x0082
	.zero		2


//--------------------- .nv.info                  --------------------------
	.section	.nv.info,"",@"SHT_CUDA_INFO"
	.align	4


	//----- nvinfo : EIATTR_REGCOUNT
	.align		4
        /*0000*/ 	.byte	0x04, 0x2f
        /*0002*/ 	.short	(.L_1 - .L_0)
	.align		4
.L_0:
        /*0004*/ 	.word	index@(_Z10addVectorsPKdS0_Pdi)
        /*0008*/ 	.word	0x0000000e


	//----- nvinfo : EIATTR_FRAME_SIZE
	.align		4
.L_1:
        /*000c*/ 	.byte	0x04, 0x11
        /*000e*/ 	.short	(.L_3 - .L_2)
	.align		4
.L_2:
        /*0010*/ 	.word	index@(_Z10addVectorsPKdS0_Pdi)
        /*0014*/ 	.word	0x00000000


	//----- nvinfo : EIATTR_MIN_STACK_SIZE
	.align		4
.L_3:
        /*0018*/ 	.byte	0x04, 0x12
        /*001a*/ 	.short	(.L_5 - .L_4)
	.align		4
.L_4:
        /*001c*/ 	.word	index@(_Z10addVectorsPKdS0_Pdi)
        /*0020*/ 	.word	0x00000000
.L_5:


//--------------------- .nv.compat                --------------------------
	.section	.nv.compat,"",@"SHT_CUDA_COMPAT_INFO"
	.align	4
        /*0000*/ 	.byte	0x02, 0x09, 0x00, 0x00, 0x02, 0x02, 0x01, 0x00, 0x02, 0x05, 0x05, 0x00, 0x03, 0x07, 0x01, 0x01
        /*0010*/ 	.byte	0x02, 0x03, 0x00, 0x00, 0x02, 0x06, 0x01, 0x00, 0x04, 0x0b, 0x08, 0x00, 0x01, 0x00, 0x00, 0x00
        /*0020*/ 	.byte	0x00, 0x00, 0x00, 0x00


//--------------------- .nv.info._Z10addVectorsPKdS0_Pdi --------------------------
	.section	.nv.info._Z10addVectorsPKdS0_Pdi,"",@"SHT_CUDA_INFO"
	.sectionflags	@""
	.align	4


	//----- nvinfo : EIATTR_CUDA_API_VERSION
	.align		4
        /*0000*/ 	.byte	0x04, 0x37
        /*0002*/ 	.short	(.L_7 - .L_6)
.L_6:
        /*0004*/ 	.word	0x00000082


	//----- nvinfo : EIATTR_KPARAM_INFO
	.align		4
.L_7:
        /*0008*/ 	.byte	0x04, 0x17
        /*000a*/ 	.short	(.L_9 - .L_8)
.L_8:
        /*000c*/ 	.word	0x00000000
        /*0010*/ 	.short	0x0003
        /*0012*/ 	.short	0x0018
        /*0014*/ 	.byte	0x00, 0xf0, 0x11, 0x00


	//----- nvinfo : EIATTR_KPARAM_INFO
	.align		4
.L_9:
        /*0018*/ 	.byte	0x04, 0x17
        /*001a*/ 	.short	(.L_11 - .L_10)
.L_10:
        /*001c*/ 	.word	0x00000000
        /*0020*/ 	.short	0x0002
        /*0022*/ 	.short	0x0010
        /*0024*/ 	.byte	0x00, 0xf5, 0x21, 0x00


	//----- nvinfo : EIATTR_KPARAM_INFO
	.align		4
.L_11:
        /*0028*/ 	.byte	0x04, 0x17
        /*002a*/ 	.short	(.L_13 - .L_12)
.L_12:
        /*002c*/ 	.word	0x00000000
        /*0030*/ 	.short	0x0001
        /*0032*/ 	.short	0x0008
        /*0034*/ 	.byte	0x00, 0xf5, 0x21, 0x00


	//----- nvinfo : EIATTR_KPARAM_INFO
	.align		4
.L_13:
        /*0038*/ 	.byte	0x04, 0x17
        /*003a*/ 	.short	(.L_15 - .L_14)
.L_14:
        /*003c*/ 	.word	0x00000000
        /*0040*/ 	.short	0x0000
        /*0042*/ 	.short	0x0000
        /*0044*/ 	.byte	0x00, 0xf5, 0x21, 0x00


	//----- nvinfo : EIATTR_SPARSE_MMA_MASK
	.align		4
.L_15:
        /*0048*/ 	.byte	0x03, 0x50
        /*004a*/ 	.short	0x0000


	//----- nvinfo : EIATTR_MAXREG_COUNT
	.align		4
        /*004c*/ 	.byte	0x03, 0x1b
        /*004e*/ 	.short	0x00ff


	//----- nvinfo : EIATTR_MERCURY_ISA_VERSION
	.align		4
        /*0050*/ 	.byte	0x03, 0x5f
        /*0052*/ 	.short	0x0101


	//----- nvinfo : EIATTR_VRC_CTA_INIT_COUNT
	.align		4
        /*0054*/ 	.byte	0x02, 0x4a
	.zero		1
	.zero		1


	//----- nvinfo : EIATTR_EXIT_INSTR_OFFSETS
	.align		4
        /*0058*/ 	.byte	0x04, 0x1c
        /*005a*/ 	.short	(.L_17 - .L_16)


	//   ....[0]....
.L_16:
        /*005c*/ 	.word	0x00000070


	//   ....[1]....
        /*0060*/ 	.word	0x00000130


	//----- nvinfo : EIATTR_CBANK_PARAM_SIZE
	.align		4
.L_17:
        /*0064*/ 	.byte	0x03, 0x19
        /*0066*/ 	.short	0x001c


	//----- nvinfo : EIATTR_PARAM_CBANK
	.align		4
        /*0068*/ 	.byte	0x04, 0x0a
        /*006a*/ 	.short	(.L_19 - .L_18)
	.align		4
.L_18:
        /*006c*/ 	.word	index@(.nv.constant0._Z10addVectorsPKdS0_Pdi)
        /*0070*/ 	.short	0x0380
        /*0072*/ 	.short	0x001c


	//----- nvinfo : EIATTR_SW_WAR
	.align		4
.L_19:
        /*0074*/ 	.byte	0x04, 0x36
        /*0076*/ 	.short	(.L_21 - .L_20)
.L_20:
        /*0078*/ 	.word	0x00000008
.L_21:


//--------------------- .nv.callgraph             --------------------------
	.section	.nv.callgraph,"",@"SHT_CUDA_CALLGRAPH"
	.align	4
	.sectionentsize	8
	.align		4
        /*0000*/ 	.word	0x00000000
	.align		4
        /*0004*/ 	.word	0xffffffff
	.align		4
        /*0008*/ 	.word	0x00000000
	.align		4
        /*000c*/ 	.word	0xfffffffe
	.align		4
        /*0010*/ 	.word	0x00000000
	.align		4
        /*0014*/ 	.word	0xfffffffd
	.align		4
        /*0018*/ 	.word	0x00000000
	.align		4
        /*001c*/ 	.word	0xfffffffc


//--------------------- .text._Z10addVectorsPKdS0_Pdi --------------------------
	.section	.text._Z10addVectorsPKdS0_Pdi,"ax",@progbits
	.align	128
        .global         _Z10addVectorsPKdS0_Pdi
        .type           _Z10addVectorsPKdS0_Pdi,@function
        .size           _Z10addVectorsPKdS0_Pdi,(.L_x_1 - _Z10addVectorsPKdS0_Pdi)
        .other          _Z10addVectorsPKdS0_Pdi,@"STO_CUDA_ENTRY STV_DEFAULT"
_Z10addVectorsPKdS0_Pdi:
.text._Z10addVectorsPKdS0_Pdi:
[----:B------:R-:W-:Y:S01]  /*0000*/  LDC R1, c[0x0][0x37c] ;  /* 0x0000df00ff017b82 */ /* 0x000fe20000000800 */
[----:B------:R-:W0:Y:S07]  /*0010*/  S2R R0, SR_TID.X ;  /* 0x0000000000007919 */ /* 0x000e2e0000002100 */
[----:B------:R-:W0:Y:S01]  /*0020*/  S2UR UR4, SR_CTAID.X ;  /* 0x00000000000479c3 */ /* 0x000e220000002500 */
[----:B------:R-:W1:Y:S07]  /*0030*/  LDCU UR5, c[0x0][0x398] ;  /* 0x00007300ff0577ac */ /* 0x000e6e0008000800 */
[----:B------:R-:W0:Y:S02]  /*0040*/  LDC R11, c[0x0][0x360] ;  /* 0x0000d800ff0b7b82 */ /* 0x000e240000000800 */
[----:B0-----:R-:W-:-:S05]  /*0050*/  IMAD R11, R11, UR4, R0 ;  /* 0x000000040b0b7c24 */ /* 0x001fca000f8e0200 */
[----:B-1----:R-:W-:-:S13]  /*0060*/  ISETP.GE.AND P0, PT, R11, UR5, PT ;  /* 0x000000050b007c0c */ /* 0x002fda000bf06270 */
[----:B------:R-:W-:Y:S05]  /*0070*/  @P0 EXIT ;  /* 0x000000000000094d */ /* 0x000fea0003800000 */
[----:B------:R-:W0:Y:S01]  /*0080*/  LDC.64 R2, c[0x0][0x380] ;  /* 0x0000e000ff027b82 */ /* 0x000e220000000a00 */
[----:B------:R-:W1:Y:S07]  /*0090*/  LDCU.64 UR4, c[0x0][0x358] ;  /* 0x00006b00ff0477ac */ /* 0x000e6e0008000a00 */
[----:B------:R-:W2:Y:S08]  /*00a0*/  LDC.64 R4, c[0x0][0x388] ;  /* 0x0000e200ff047b82 */ /* 0x000eb00000000a00 */
[----:B------:R-:W3:Y:S01]  /*00b0*/  LDC.64 R8, c[0x0][0x390] ;  /* 0x0000e400ff087b82 */ /* 0x000ee20000000a00 */
[----:B0-----:R-:W-:-:S06]  /*00c0*/  IMAD.WIDE R2, R11, 0x8, R2 ;  /* 0x000000080b027825 */ /* 0x001fcc00078e0202 */
[----:B-1----:R-:W4:Y:S01]  /*00d0*/  LDG.E.64 R2, desc[UR4][R2.64] ;  /* 0x0000000402027981 */ /* 0x002f22000c1e1b00 */
[----:B--2---:R-:W-:-:S06]  /*00e0*/  IMAD.WIDE R4, R11, 0x8, R4 ;  /* 0x000000080b047825 */ /* 0x004fcc00078e0204 */
[----:B------:R-:W4:Y:S01]  /*00f0*/  LDG.E.64 R4, desc[UR4][R4.64] ;  /* 0x0000000404047981 */ /* 0x000f22000c1e1b00 */
[----:B---3--:R-:W-:Y:S01]  /*0100*/  IMAD.WIDE R8, R11, 0x8, R8 ;  /* 0x000000080b087825 */ /* 0x008fe200078e0208 */
[----:B----4-:R-:W-:-:S07]  /*0110*/  DADD R6, R2, R4 ;  /* 0x0000000002067229 */ /* 0x010fce0000000004 */
[----:B------:R-:W-:Y:S01]  /*0120*/  STG.E.64 desc[UR4][R8.64], R6 ;  /* 0x0000000608007986 */ /* 0x000fe2000c101b04 */
[----:B------:R-:W-:Y:S05]  /*0130*/  EXIT ;  /* 0x000000000000794d */ /* 0x000fea0003800000 */
.L_x_0:
[----:B------:R-:W-:-:S00]  /*0140*/  BRA `(.L_x_0) ;  /* 0xfffffffc00fc7947 */ /* 0x000fc0000383ffff */
[----:B------:R-:W-:-:S00]  /*0150*/  NOP ;  /* 0x0000000000007918 */ /* 0x000fc00000000000 */
        /* <DEDUP_REMOVED lines=10> */
.L_x_1:


//--------------------- .nv.shared.reserved.0     --------------------------
	.section	.nv.shared.reserved.0,"aw",@nobits
	.weak		__nv_reservedSMEM_offset_0_alias
	.size		__nv_reservedSMEM_offset_0_alias, 0, 64
	.other		__nv_reservedSMEM_offset_0_alias,@"STO_CUDA_RESERVED_SHARED STV_DEFAULT"
__nv_reservedSMEM_offset_0_alias:
	.zero		0
	.zero		64


//--------------------- .nv.constant0._Z10addVectorsPKdS0_Pdi --------------------------
	.section	.nv.constant0._Z10addVectorsPKdS0_Pdi,"a",@progbits
	.sectionflags	@""
	.align	4
.nv.constant0._Z10addVectorsPKdS0_Pdi:
	.zero		924


//--------------------- SYMBOLS --------------------------

	.type		.nv.reservedSmem.offset0,@object
	.size		.nv.reservedSmem.offset0,0x4
